//
// Generated by NVIDIA NVVM Compiler
//
// Compiler Build ID: CL-36424714
// Cuda compilation tools, release 13.0, V13.0.88
// Based on NVVM 20.0.0
//

.version 9.0
.target sm_100
.address_size 64

	// .globl	_Z16sumArrayOnDevicePfS_S_i

.visible .entry _Z16sumArrayOnDevicePfS_S_i(
	.param .u64 .ptr .align 1 _Z16sumArrayOnDevicePfS_S_i_param_0,
	.param .u64 .ptr .align 1 _Z16sumArrayOnDevicePfS_S_i_param_1,
	.param .u64 .ptr .align 1 _Z16sumArrayOnDevicePfS_S_i_param_2,
	.param .u32 _Z16sumArrayOnDevicePfS_S_i_param_3
)
{
	.reg .pred 	%p<10>;
	.reg .b32 	%r<23>;
	.reg .b32 	%f<88>;
	.reg .b64 	%rd<40>;

	ld.param.u64 	%rd22, [_Z16sumArrayOnDevicePfS_S_i_param_0];
	ld.param.u64 	%rd23, [_Z16sumArrayOnDevicePfS_S_i_param_1];
	ld.param.u64 	%rd24, [_Z16sumArrayOnDevicePfS_S_i_param_2];
	ld.param.u32 	%r16, [_Z16sumArrayOnDevicePfS_S_i_param_3];
	cvta.to.global.u64 	%rd1, %rd24;
	cvta.to.global.u64 	%rd2, %rd23;
	cvta.to.global.u64 	%rd3, %rd22;
	setp.lt.s32 	%p1, %r16, 1;
	@%p1 bra 	$L__BB0_13;
	and.b32  	%r1, %r16, 15;
	setp.lt.u32 	%p2, %r16, 16;
	mov.b32 	%r20, 0;
	@%p2 bra 	$L__BB0_4;
	and.b32  	%r20, %r16, 2147483632;
	neg.s32 	%r18, %r20;
	add.s64 	%rd36, %rd3, 32;
	add.s64 	%rd35, %rd2, 32;
	add.s64 	%rd34, %rd1, 32;
$L__BB0_3:
	.pragma "nounroll";
	ld.global.f32 	%f1, [%rd36+-32];
	ld.global.f32 	%f2, [%rd35+-32];
	add.f32 	%f3, %f1, %f2;
	st.global.f32 	[%rd34+-32], %f3;
	ld.global.f32 	%f4, [%rd36+-28];
	ld.global.f32 	%f5, [%rd35+-28];
	add.f32 	%f6, %f4, %f5;
	st.global.f32 	[%rd34+-28], %f6;
	ld.global.f32 	%f7, [%rd36+-24];
	ld.global.f32 	%f8, [%rd35+-24];
	add.f32 	%f9, %f7, %f8;
	st.global.f32 	[%rd34+-24], %f9;
	ld.global.f32 	%f10, [%rd36+-20];
	ld.global.f32 	%f11, [%rd35+-20];
	add.f32 	%f12, %f10, %f11;
	st.global.f32 	[%rd34+-20], %f12;
	ld.global.f32 	%f13, [%rd36+-16];
	ld.global.f32 	%f14, [%rd35+-16];
	add.f32 	%f15, %f13, %f14;
	st.global.f32 	[%rd34+-16], %f15;
	ld.global.f32 	%f16, [%rd36+-12];
	ld.global.f32 	%f17, [%rd35+-12];
	add.f32 	%f18, %f16, %f17;
	st.global.f32 	[%rd34+-12], %f18;
	ld.global.f32 	%f19, [%rd36+-8];
	ld.global.f32 	%f20, [%rd35+-8];
	add.f32 	%f21, %f19, %f20;
	st.global.f32 	[%rd34+-8], %f21;
	ld.global.f32 	%f22, [%rd36+-4];
	ld.global.f32 	%f23, [%rd35+-4];
	add.f32 	%f24, %f22, %f23;
	st.global.f32 	[%rd34+-4], %f24;
	ld.global.f32 	%f25, [%rd36];
	ld.global.f32 	%f26, [%rd35];
	add.f32 	%f27, %f25, %f26;
	st.global.f32 	[%rd34], %f27;
	ld.global.f32 	%f28, [%rd36+4];
	ld.global.f32 	%f29, [%rd35+4];
	add.f32 	%f30, %f28, %f29;
	st.global.f32 	[%rd34+4], %f30;
	ld.global.f32 	%f31, [%rd36+8];
	ld.global.f32 	%f32, [%rd35+8];
	add.f32 	%f33, %f31, %f32;
	st.global.f32 	[%rd34+8], %f33;
	ld.global.f32 	%f34, [%rd36+12];
	ld.global.f32 	%f35, [%rd35+12];
	add.f32 	%f36, %f34, %f35;
	st.global.f32 	[%rd34+12], %f36;
	ld.global.f32 	%f37, [%rd36+16];
	ld.global.f32 	%f38, [%rd35+16];
	add.f32 	%f39, %f37, %f38;
	st.global.f32 	[%rd34+16], %f39;
	ld.global.f32 	%f40, [%rd36+20];
	ld.global.f32 	%f41, [%rd35+20];
	add.f32 	%f42, %f40, %f41;
	st.global.f32 	[%rd34+20], %f42;
	ld.global.f32 	%f43, [%rd36+24];
	ld.global.f32 	%f44, [%rd35+24];
	add.f32 	%f45, %f43, %f44;
	st.global.f32 	[%rd34+24], %f45;
	ld.global.f32 	%f46, [%rd36+28];
	ld.global.f32 	%f47, [%rd35+28];
	add.f32 	%f48, %f46, %f47;
	st.global.f32 	[%rd34+28], %f48;
	add.s32 	%r18, %r18, 16;
	add.s64 	%rd36, %rd36, 64;
	add.s64 	%rd35, %rd35, 64;
	add.s64 	%rd34, %rd34, 64;
	setp.ne.s32 	%p3, %r18, 0;
	@%p3 bra 	$L__BB0_3;
$L__BB0_4:
	setp.eq.s32 	%p4, %r1, 0;
	@%p4 bra 	$L__BB0_13;
	and.b32  	%r7, %r16, 7;
	setp.lt.u32 	%p5, %r1, 8;
	@%p5 bra 	$L__BB0_7;
	mul.wide.u32 	%rd25, %r20, 4;
	add.s64 	%rd26, %rd3, %rd25;
	ld.global.f32 	%f49, [%rd26];
	add.s64 	%rd27, %rd2, %rd25;
	ld.global.f32 	%f50, [%rd27];
	add.f32 	%f51, %f49, %f50;
	add.s64 	%rd28, %rd1, %rd25;
	st.global.f32 	[%rd28], %f51;
	ld.global.f32 	%f52, [%rd26+4];
	ld.global.f32 	%f53, [%rd27+4];
	add.f32 	%f54, %f52, %f53;
	st.global.f32 	[%rd28+4], %f54;
	ld.global.f32 	%f55, [%rd26+8];
	ld.global.f32 	%f56, [%rd27+8];
	add.f32 	%f57, %f55, %f56;
	st.global.f32 	[%rd28+8], %f57;
	ld.global.f32 	%f58, [%rd26+12];
	ld.global.f32 	%f59, [%rd27+12];
	add.f32 	%f60, %f58, %f59;
	st.global.f32 	[%rd28+12], %f60;
	ld.global.f32 	%f61, [%rd26+16];
	ld.global.f32 	%f62, [%rd27+16];
	add.f32 	%f63, %f61, %f62;
	st.global.f32 	[%rd28+16], %f63;
	ld.global.f32 	%f64, [%rd26+20];
	ld.global.f32 	%f65, [%rd27+20];
	add.f32 	%f66, %f64, %f65;
	st.global.f32 	[%rd28+20], %f66;
	ld.global.f32 	%f67, [%rd26+24];
	ld.global.f32 	%f68, [%rd27+24];
	add.f32 	%f69, %f67, %f68;
	st.global.f32 	[%rd28+24], %f69;
	ld.global.f32 	%f70, [%rd26+28];
	ld.global.f32 	%f71, [%rd27+28];
	add.f32 	%f72, %f70, %f71;
	st.global.f32 	[%rd28+28], %f72;
	add.s32 	%r20, %r20, 8;
$L__BB0_7:
	setp.eq.s32 	%p6, %r7, 0;
	@%p6 bra 	$L__BB0_13;
	and.b32  	%r10, %r16, 3;
	setp.lt.u32 	%p7, %r7, 4;
	@%p7 bra 	$L__BB0_10;
	mul.wide.u32 	%rd29, %r20, 4;
	add.s64 	%rd30, %rd3, %rd29;
	ld.global.f32 	%f73, [%rd30];
	add.s64 	%rd31, %rd2, %rd29;
	ld.global.f32 	%f74, [%rd31];
	add.f32 	%f75, %f73, %f74;
	add.s64 	%rd32, %rd1, %rd29;
	st.global.f32 	[%rd32], %f75;
	ld.global.f32 	%f76, [%rd30+4];
	ld.global.f32 	%f77, [%rd31+4];
	add.f32 	%f78, %f76, %f77;
	st.global.f32 	[%rd32+4], %f78;
	ld.global.f32 	%f79, [%rd30+8];
	ld.global.f32 	%f80, [%rd31+8];
	add.f32 	%f81, %f79, %f80;
	st.global.f32 	[%rd32+8], %f81;
	ld.global.f32 	%f82, [%rd30+12];
	ld.global.f32 	%f83, [%rd31+12];
	add.f32 	%f84, %f82, %f83;
	st.global.f32 	[%rd32+12], %f84;
	add.s32 	%r20, %r20, 4;
$L__BB0_10:
	setp.eq.s32 	%p8, %r10, 0;
	@%p8 bra 	$L__BB0_13;
	mul.wide.u32 	%rd33, %r20, 4;
	add.s64 	%rd39, %rd1, %rd33;
	add.s64 	%rd38, %rd2, %rd33;
	add.s64 	%rd37, %rd3, %rd33;
	neg.s32 	%r22, %r10;
$L__BB0_12:
	.pragma "nounroll";
	ld.global.f32 	%f85, [%rd37];
	ld.global.f32 	%f86, [%rd38];
	add.f32 	%f87, %f85, %f86;
	st.global.f32 	[%rd39], %f87;
	add.s64 	%rd39, %rd39, 4;
	add.s64 	%rd38, %rd38, 4;
	add.s64 	%rd37, %rd37, 4;
	add.s32 	%r22, %r22, 1;
	setp.ne.s32 	%p9, %r22, 0;
	@%p9 bra 	$L__BB0_12;
$L__BB0_13:
	ret;

}


// ===== COMPILED SASS (sm_100) =====

	.target	sm_100

	.elftype	@"ET_EXEC"


//--------------------- .note.nv.tkinfo           --------------------------
	.section	.note.nv.tkinfo,"",@"SHT_NOTE"
	.sectionflags	@"SHF_NOTE_NV_TKINFO"
	.tkinfo
        /*0018*/ 	.word	0x00000002
        /*0030*/ 	.string	""
        /*0030*/ 	.string	"ptxas"
        /*0030*/ 	.string	"Cuda compilation tools, release 13.0, V13.0.88"
        /*0030*/ 	.string	"Build cuda_13.0.r13.0/compiler.36424714_0"
        /*0030*/ 	.string	"-arch sm_100 -m 64 "



//--------------------- .note.nv.cuinfo           --------------------------
	.section	.note.nv.cuinfo,"",@"SHT_NOTE"
	.sectionflags	@"SHF_NOTE_NV_CUINFO"
        /*0018*/ 	.short	0x0002
        /*001a*/ 	.short	0x0064
        /*001c*/ 	.short	0x0082
	.zero		2


//--------------------- .nv.info                  --------------------------
	.section	.nv.info,"",@"SHT_CUDA_INFO"
	.align	4


	//----- nvinfo : EIATTR_REGCOUNT
	.align		4
        /*0000*/ 	.byte	0x04, 0x2f
        /*0002*/ 	.short	(.L_1 - .L_0)
	.align		4
.L_0:
        /*0004*/ 	.word	index@(_Z16sumArrayOnDevicePfS_S_i)
        /*0008*/ 	.word	0x00000014


	//----- nvinfo : EIATTR_FRAME_SIZE
	.align		4
.L_1:
        /*000c*/ 	.byte	0x04, 0x11
        /*000e*/ 	.short	(.L_3 - .L_2)
	.align		4
.L_2:
        /*0010*/ 	.word	index@(_Z16sumArrayOnDevicePfS_S_i)
        /*0014*/ 	.word	0x00000000


	//----- nvinfo : EIATTR_MIN_STACK_SIZE
	.align		4
.L_3:
        /*0018*/ 	.byte	0x04, 0x12
        /*001a*/ 	.short	(.L_5 - .L_4)
	.align		4
.L_4:
        /*001c*/ 	.word	index@(_Z16sumArrayOnDevicePfS_S_i)
        /*0020*/ 	.word	0x00000000
.L_5:


//--------------------- .nv.compat                --------------------------
	.section	.nv.compat,"",@"SHT_CUDA_COMPAT_INFO"
	.align	4
        /*0000*/ 	.byte	0x02, 0x09, 0x00, 0x00, 0x02, 0x02, 0x01, 0x00, 0x02, 0x05, 0x05, 0x00, 0x03, 0x07, 0x01, 0x01
        /*0010*/ 	.byte	0x02, 0x03, 0x00, 0x00, 0x02, 0x06, 0x01, 0x00, 0x04, 0x0b, 0x08, 0x00, 0x09, 0x00, 0x00, 0x00
        /*0020*/ 	.byte	0x00, 0x00, 0x00, 0x00


//--------------------- .nv.info._Z16sumArrayOnDevicePfS_S_i --------------------------
	.section	.nv.info._Z16sumArrayOnDevicePfS_S_i,"",@"SHT_CUDA_INFO"
	.sectionflags	@""
	.align	4


	//----- nvinfo : EIATTR_CUDA_API_VERSION
	.align		4
        /*0000*/ 	.byte	0x04, 0x37
        /*0002*/ 	.short	(.L_7 - .L_6)
.L_6:
        /*0004*/ 	.word	0x00000082


	//----- nvinfo : EIATTR_KPARAM_INFO
	.align		4
.L_7:
        /*0008*/ 	.byte	0x04, 0x17
        /*000a*/ 	.short	(.L_9 - .L_8)
.L_8:
        /*000c*/ 	.word	0x00000000
        /*0010*/ 	.short	0x0003
        /*0012*/ 	.short	0x0018
        /*0014*/ 	.byte	0x00, 0xf0, 0x11, 0x00


	//----- nvinfo : EIATTR_KPARAM_INFO
	.align		4
.L_9:
        /*0018*/ 	.byte	0x04, 0x17
        /*001a*/ 	.short	(.L_11 - .L_10)
.L_10:
        /*001c*/ 	.word	0x00000000
        /*0020*/ 	.short	0x0002
        /*0022*/ 	.short	0x0010
        /*0024*/ 	.byte	0x00, 0xf5, 0x21, 0x00


	//----- nvinfo : EIATTR_KPARAM_INFO
	.align		4
.L_11:
        /*0028*/ 	.byte	0x04, 0x17
        /*002a*/ 	.short	(.L_13 - .L_12)
.L_12:
        /*002c*/ 	.word	0x00000000
        /*0030*/ 	.short	0x0001
        /*0032*/ 	.short	0x0008
        /*0034*/ 	.byte	0x00, 0xf5, 0x21, 0x00


	//----- nvinfo : EIATTR_KPARAM_INFO
	.align		4
.L_13:
        /*0038*/ 	.byte	0x04, 0x17
        /*003a*/ 	.short	(.L_15 - .L_14)
.L_14:
        /*003c*/ 	.word	0x00000000
        /*0040*/ 	.short	0x0000
        /*0042*/ 	.short	0x0000
        /*0044*/ 	.byte	0x00, 0xf5, 0x21, 0x00


	//----- nvinfo : EIATTR_SPARSE_MMA_MASK
	.align		4
.L_15:
        /*0048*/ 	.byte	0x03, 0x50
        /*004a*/ 	.short	0x0000


	//----- nvinfo : EIATTR_MAXREG_COUNT
	.align		4
        /*004c*/ 	.byte	0x03, 0x1b
        /*004e*/ 	.short	0x00ff


	//----- nvinfo : EIATTR_MERCURY_ISA_VERSION
	.align		4
        /*0050*/ 	.byte	0x03, 0x5f
        /*0052*/ 	.short	0x0101


	//----- nvinfo : EIATTR_VRC_CTA_INIT_COUNT
	.align		4
        /*0054*/ 	.byte	0x02, 0x4a
	.zero		1
	.zero		1


	//----- nvinfo : EIATTR_EXIT_INSTR_OFFSETS
	.align		4
        /*0058*/ 	.byte	0x04, 0x1c
        /*005a*/ 	.short	(.L_17 - .L_16)


	//   ....[0]....
.L_16:
        /*005c*/ 	.word	0x00000030


	//   ....[1]....
        /*0060*/ 	.word	0x00000680


	//   ....[2]....
        /*0064*/ 	.word	0x00000940


	//   ....[3]....
        /*0068*/ 	.word	0x00000b00


	//   ....[4]....
        /*006c*/ 	.word	0x00000ce0


	//----- nvinfo : EIATTR_CBANK_PARAM_SIZE
	.align		4
.L_17:
        /*0070*/ 	.byte	0x03, 0x19
        /*0072*/ 	.short	0x001c


	//----- nvinfo : EIATTR_PARAM_CBANK
	.align		4
        /*0074*/ 	.byte	0x04, 0x0a
        /*0076*/ 	.short	(.L_19 - .L_18)
	.align		4
.L_18:
        /*0078*/ 	.word	index@(.nv.constant0._Z16sumArrayOnDevicePfS_S_i)
        /*007c*/ 	.short	0x0380
        /*007e*/ 	.short	0x001c


	//----- nvinfo : EIATTR_SW_WAR
	.align		4
.L_19:
        /*0080*/ 	.byte	0x04, 0x36
        /*0082*/ 	.short	(.L_21 - .L_20)
.L_20:
        /*0084*/ 	.word	0x00000008
.L_21:


//--------------------- .nv.callgraph             --------------------------
	.section	.nv.callgraph,"",@"SHT_CUDA_CALLGRAPH"
	.align	4
	.sectionentsize	8
	.align		4
        /*0000*/ 	.word	0x00000000
	.align		4
        /*0004*/ 	.word	0xffffffff
	.align		4
        /*0008*/ 	.word	0x00000000
	.align		4
        /*000c*/ 	.word	0xfffffffe
	.align		4
        /*0010*/ 	.word	0x00000000
	.align		4
        /*0014*/ 	.word	0xfffffffd
	.align		4
        /*0018*/ 	.word	0x00000000
	.align		4
        /*001c*/ 	.word	0xfffffffc


//--------------------- .text._Z16sumArrayOnDevicePfS_S_i --------------------------
	.section	.text._Z16sumArrayOnDevicePfS_S_i,"ax",@progbits
	.align	128
        .global         _Z16sumArrayOnDevicePfS_S_i
        .type           _Z16sumArrayOnDevicePfS_S_i,@function
        .size           _Z16sumArrayOnDevicePfS_S_i,(.L_x_6 - _Z16sumArrayOnDevicePfS_S_i)
        .other          _Z16sumArrayOnDevicePfS_S_i,@"STO_CUDA_ENTRY STV_DEFAULT"
_Z16sumArrayOnDevicePfS_S_i:
.text._Z16sumArrayOnDevicePfS_S_i:
[----:B------:R-:W-:Y:S08]  /*0000*/  LDC R1, c[0x0][0x37c] ;  /* 0x0000df00ff017b82 */ /* 0x000ff00000000800 */
[----:B------:R-:W0:Y:S02]  /*0010*/  LDC R2, c[0x0][0x398] ;  /* 0x0000e600ff027b82 */ /* 0x000e240000000800 */
[----:B0-----:R-:W-:-:S13]  /*0020*/  ISETP.GE.AND P0, PT, R2, 0x1, PT ;  /* 0x000000010200780c */ /* 0x001fda0003f06270 */
[----:B------:R-:W-:Y:S05]  /*0030*/  @!P0 EXIT ;  /* 0x000000000000894d */ /* 0x000fea0003800000 */
[C---:B------:R-:W-:Y:S01]  /*0040*/  ISETP.GE.U32.AND P1, PT, R2.reuse, 0x10, PT ;  /* 0x000000100200780c */ /* 0x040fe20003f26070 */
[----:B------:R-:W0:Y:S01]  /*0050*/  LDCU.64 UR12, c[0x0][0x358] ;  /* 0x00006b00ff0c77ac */ /* 0x000e220008000a00 */
[----:B------:R-:W-:Y:S01]  /*0060*/  LOP3.LUT R12, R2, 0xf, RZ, 0xc0, !PT ;  /* 0x0000000f020c7812 */ /* 0x000fe200078ec0ff */
[----:B------:R-:W-:-:S03]  /*0070*/  HFMA2 R0, -RZ, RZ, 0, 0 ;  /* 0x00000000ff007431 */ /* 0x000fc600000001ff */
[----:B------:R-:W-:-:S07]  /*0080*/  ISETP.NE.AND P0, PT, R12, RZ, PT ;  /* 0x000000ff0c00720c */ /* 0x000fce0003f05270 */
[----:B------:R-:W-:Y:S06]  /*0090*/  @!P1 BRA `(.L_x_0) ;  /* 0x0000000400789947 */ /* 0x000fec0003800000 */
[----:B------:R-:W1:Y:S01]  /*00a0*/  LDCU.128 UR4, c[0x0][0x380] ;  /* 0x00007000ff0477ac */ /* 0x000e620008000c00 */
[----:B------:R-:W-:Y:S01]  /*00b0*/  LOP3.LUT R0, R2, 0x7ffffff0, RZ, 0xc0, !PT ;  /* 0x7ffffff002007812 */ /* 0x000fe200078ec0ff */
[----:B------:R-:W2:Y:S03]  /*00c0*/  LDCU.64 UR10, c[0x0][0x390] ;  /* 0x00007200ff0a77ac */ /* 0x000ea60008000a00 */
[----:B------:R-:W-:Y:S01]  /*00d0*/  IADD3 R3, PT, PT, -R0, RZ, RZ ;  /* 0x000000ff00037210 */ /* 0x000fe20007ffe1ff */
[----:B-1----:R-:W-:Y:S02]  /*00e0*/  UIADD3 UR8, UP0, UPT, UR4, 0x20, URZ ;  /* 0x0000002004087890 */ /* 0x002fe4000ff1e0ff */
[----:B------:R-:W-:Y:S02]  /*00f0*/  UIADD3 UR6, UP1, UPT, UR6, 0x20, URZ ;  /* 0x0000002006067890 */ /* 0x000fe4000ff3e0ff */
[----:B--2---:R-:W-:-:S02]  /*0100*/  UIADD3 UR4, UP2, UPT, UR10, 0x20, URZ ;  /* 0x000000200a047890 */ /* 0x004fc4000ff5e0ff */
[----:B------:R-:W-:Y:S01]  /*0110*/  UIADD3.X UR9, UPT, UPT, URZ, UR5, URZ, UP0, !UPT ;  /* 0x00000005ff097290 */ /* 0x000fe200087fe4ff */
[----:B------:R-:W-:Y:S01]  /*0120*/  MOV R16, UR8 ;  /* 0x0000000800107c02 */ /* 0x000fe20008000f00 */
[----:B------:R-:W-:Y:S01]  /*0130*/  UIADD3.X UR7, UPT, UPT, URZ, UR7, URZ, UP1, !UPT ;  /* 0x00000007ff077290 */ /* 0x000fe20008ffe4ff */
[----:B------:R-:W-:Y:S01]  /*0140*/  IMAD.U32 R11, RZ, RZ, UR6 ;  /* 0x00000006ff0b7e24 */ /* 0x000fe2000f8e00ff */
[----:B------:R-:W-:Y:S01]  /*0150*/  UIADD3.X UR5, UPT, UPT, URZ, UR11, URZ, UP2, !UPT ;  /* 0x0000000bff057290 */ /* 0x000fe200097fe4ff */
[----:B------:R-:W-:Y:S02]  /*0160*/  MOV R10, UR4 ;  /* 0x00000004000a7c02 */ /* 0x000fe40008000f00 */
[----:B------:R-:W-:Y:S02]  /*0170*/  MOV R5, UR9 ;  /* 0x0000000900057c02 */ /* 0x000fe40008000f00 */
[----:B------:R-:W-:Y:S01]  /*0180*/  MOV R14, UR7 ;  /* 0x00000007000e7c02 */ /* 0x000fe20008000f00 */
[----:B------:R-:W-:-:S07]  /*0190*/  IMAD.U32 R13, RZ, RZ, UR5 ;  /* 0x00000005ff0d7e24 */ /* 0x000fce000f8e00ff */
.L_x_1:
[----:B------:R-:W-:Y:S02]  /*01a0*/  MOV R4, R16 ;  /* 0x0000001000047202 */ /* 0x000fe40000000f00 */
[----:B------:R-:W-:Y:S02]  /*01b0*/  MOV R6, R11 ;  /* 0x0000000b00067202 */ /* 0x000fe40000000f00 */
[----:B------:R-:W-:Y:S01]  /*01c0*/  MOV R7, R14 ;  /* 0x0000000e00077202 */ /* 0x000fe20000000f00 */
[----:B0-2---:R-:W2:Y:S04]  /*01d0*/  LDG.E R8, desc[UR12][R4.64+-0x20] ;  /* 0xffffe00c04087981 */ /* 0x005ea8000c1e1900 */
[----:B------:R-:W2:Y:S02]  /*01e0*/  LDG.E R9, desc[UR12][R6.64+-0x20] ;  /* 0xffffe00c06097981 */ /* 0x000ea4000c1e1900 */
[----:B--2---:R-:W-:Y:S01]  /*01f0*/  FADD R11, R8, R9 ;  /* 0x00000009080b7221 */ /* 0x004fe20000000000 */
[----:B------:R-:W-:Y:S01]  /*0200*/  IMAD.MOV.U32 R8, RZ, RZ, R10 ;  /* 0x000000ffff087224 */ /* 0x000fe200078e000a */
[----:B------:R-:W-:-:S05]  /*0210*/  MOV R9, R13 ;  /* 0x0000000d00097202 */ /* 0x000fca0000000f00 */
[----:B------:R0:W-:Y:S04]  /*0220*/  STG.E desc[UR12][R8.64+-0x20], R11 ;  /* 0xffffe00b08007986 */ /* 0x0001e8000c10190c */
[----:B------:R-:W2:Y:S04]  /*0230*/  LDG.E R10, desc[UR12][R4.64+-0x1c] ;  /* 0xffffe40c040a7981 */ /* 0x000ea8000c1e1900 */
[----:B------:R-:W2:Y:S02]  /*0240*/  LDG.E R13, desc[UR12][R6.64+-0x1c] ;  /* 0xffffe40c060d7981 */ /* 0x000ea4000c1e1900 */
[----:B--2---:R-:W-:-:S05]  /*0250*/  FADD R13, R10, R13 ;  /* 0x0000000d0a0d7221 */ /* 0x004fca0000000000 */
[----:B------:R1:W-:Y:S04]  /*0260*/  STG.E desc[UR12][R8.64+-0x1c], R13 ;  /* 0xffffe40d08007986 */ /* 0x0003e8000c10190c */
[----:B------:R-:W2:Y:S04]  /*0270*/  LDG.E R10, desc[UR12][R4.64+-0x18] ;  /* 0xffffe80c040a7981 */ /* 0x000ea8000c1e1900 */
[----:B------:R-:W2:Y:S02]  /*0280*/  LDG.E R15, desc[UR12][R6.64+-0x18] ;  /* 0xffffe80c060f7981 */ /* 0x000ea4000c1e1900 */
[----:B--2---:R-:W-:-:S05]  /*0290*/  FADD R15, R10, R15 ;  /* 0x0000000f0a0f7221 */ /* 0x004fca0000000000 */
[----:B------:R2:W-:Y:S04]  /*02a0*/  STG.E desc[UR12][R8.64+-0x18], R15 ;  /* 0xffffe80f08007986 */ /* 0x0005e8000c10190c */
[----:B------:R-:W3:Y:S04]  /*02b0*/  LDG.E R10, desc[UR12][R4.64+-0x14] ;  /* 0xffffec0c040a7981 */ /* 0x000ee8000c1e1900 */
[----:B------:R-:W3:Y:S02]  /*02c0*/  LDG.E R17, desc[UR12][R6.64+-0x14] ;  /* 0xffffec0c06117981 */ /* 0x000ee4000c1e1900 */
[----:B---3--:R-:W-:-:S05]  /*02d0*/  FADD R17, R10, R17 ;  /* 0x000000110a117221 */ /* 0x008fca0000000000 */
[----:B------:R3:W-:Y:S04]  /*02e0*/  STG.E desc[UR12][R8.64+-0x14], R17 ;  /* 0xffffec1108007986 */ /* 0x0007e8000c10190c */
[----:B------:R-:W4:Y:S04]  /*02f0*/  LDG.E R10, desc[UR12][R4.64+-0x10] ;  /* 0xfffff00c040a7981 */ /* 0x000f28000c1e1900 */
[----:B0-----:R-:W4:Y:S02]  /*0300*/  LDG.E R11, desc[UR12][R6.64+-0x10] ;  /* 0xfffff00c060b7981 */ /* 0x001f24000c1e1900 */
[----:B----4-:R-:W-:-:S05]  /*0310*/  FADD R11, R10, R11 ;  /* 0x0000000b0a0b7221 */ /* 0x010fca0000000000 */
[----:B------:R0:W-:Y:S04]  /*0320*/  STG.E desc[UR12][R8.64+-0x10], R11 ;  /* 0xfffff00b08007986 */ /* 0x0001e8000c10190c */
[----:B------:R-:W4:Y:S04]  /*0330*/  LDG.E R10, desc[UR12][R4.64+-0xc] ;  /* 0xfffff40c040a7981 */ /* 0x000f28000c1e1900 */
[----:B-1----:R-:W4:Y:S02]  /*0340*/  LDG.E R13, desc[UR12][R6.64+-0xc] ;  /* 0xfffff40c060d7981 */ /* 0x002f24000c1e1900 */
[----:B----4-:R-:W-:-:S05]  /*0350*/  FADD R13, R10, R13 ;  /* 0x0000000d0a0d7221 */ /* 0x010fca0000000000 */
[----:B------:R1:W-:Y:S04]  /*0360*/  STG.E desc[UR12][R8.64+-0xc], R13 ;  /* 0xfffff40d08007986 */ /* 0x0003e8000c10190c */
[----:B------:R-:W4:Y:S04]  /*0370*/  LDG.E R10, desc[UR12][R4.64+-0x8] ;  /* 0xfffff80c040a7981 */ /* 0x000f28000c1e1900 */
[----:B--2---:R-:W4:Y:S02]  /*0380*/  LDG.E R15, desc[UR12][R6.64+-0x8] ;  /* 0xfffff80c060f7981 */ /* 0x004f24000c1e1900 */
[----:B----4-:R-:W-:-:S05]  /*0390*/  FADD R15, R10, R15 ;  /* 0x0000000f0a0f7221 */ /* 0x010fca0000000000 */
[----:B------:R2:W-:Y:S04]  /*03a0*/  STG.E desc[UR12][R8.64+-0x8], R15 ;  /* 0xfffff80f08007986 */ /* 0x0005e8000c10190c */
[----:B------:R-:W4:Y:S04]  /*03b0*/  LDG.E R10, desc[UR12][R4.64+-0x4] ;  /* 0xfffffc0c040a7981 */ /* 0x000f28000c1e1900 */
[----:B---3--:R-:W4:Y:S02]  /*03c0*/  LDG.E R17, desc[UR12][R6.64+-0x4] ;  /* 0xfffffc0c06117981 */ /* 0x008f24000c1e1900 */
[----:B----4-:R-:W-:-:S05]  /*03d0*/  FADD R17, R10, R17 ;  /* 0x000000110a117221 */ /* 0x010fca0000000000 */
        /* <DEDUP_REMOVED lines=26> */
[----:B--2---:R-:W4:Y:S01]  /*0580*/  LDG.E R15, desc[UR12][R6.64+0x18] ;  /* 0x0000180c060f7981 */ /* 0x004f22000c1e1900 */
[----:B------:R-:W-:Y:S01]  /*0590*/  IADD3 R3, PT, PT, R3, 0x10, RZ ;  /* 0x0000001003037810 */ /* 0x000fe20007ffe0ff */
[----:B----4-:R-:W-:-:S05]  /*05a0*/  FADD R15, R10, R15 ;  /* 0x0000000f0a0f7221 */ /* 0x010fca0000000000 */
[----:B------:R2:W-:Y:S04]  /*05b0*/  STG.E desc[UR12][R8.64+0x18], R15 ;  /* 0x0000180f08007986 */ /* 0x0005e8000c10190c */
[----:B------:R4:W5:Y:S04]  /*05c0*/  LDG.E R10, desc[UR12][R4.64+0x1c] ;  /* 0x00001c0c040a7981 */ /* 0x000968000c1e1900 */
[----:B---3--:R-:W5:Y:S01]  /*05d0*/  LDG.E R17, desc[UR12][R6.64+0x1c] ;  /* 0x00001c0c06117981 */ /* 0x008f62000c1e1900 */
[----:B------:R-:W-:Y:S02]  /*05e0*/  ISETP.NE.AND P1, PT, R3, RZ, PT ;  /* 0x000000ff0300720c */ /* 0x000fe40003f25270 */
[----:B0-----:R-:W-:-:S02]  /*05f0*/  IADD3 R11, P3, PT, R6, 0x40, RZ ;  /* 0x00000040060b7810 */ /* 0x001fc40007f7e0ff */
[----:B------:R-:W-:-:S03]  /*0600*/  IADD3 R16, P2, PT, R4, 0x40, RZ ;  /* 0x0000004004107810 */ /* 0x000fc60007f5e0ff */
[----:B------:R-:W-:Y:S01]  /*0610*/  IMAD.X R14, RZ, RZ, R7, P3 ;  /* 0x000000ffff0e7224 */ /* 0x000fe200018e0607 */
[----:B----4-:R-:W-:Y:S01]  /*0620*/  IADD3.X R5, PT, PT, RZ, R5, RZ, P2, !PT ;  /* 0x00000005ff057210 */ /* 0x010fe200017fe4ff */
[----:B-----5:R-:W-:Y:S01]  /*0630*/  FADD R17, R10, R17 ;  /* 0x000000110a117221 */ /* 0x020fe20000000000 */
[----:B------:R-:W-:-:S04]  /*0640*/  IADD3 R10, P4, PT, R8, 0x40, RZ ;  /* 0x00000040080a7810 */ /* 0x000fc80007f9e0ff */
[----:B------:R2:W-:Y:S01]  /*0650*/  STG.E desc[UR12][R8.64+0x1c], R17 ;  /* 0x00001c1108007986 */ /* 0x0005e2000c10190c */
[----:B-1----:R-:W-:Y:S01]  /*0660*/  IADD3.X R13, PT, PT, RZ, R9, RZ, P4, !PT ;  /* 0x00000009ff0d7210 */ /* 0x002fe200027fe4ff */
[----:B------:R-:W-:Y:S07]  /*0670*/  @P1 BRA `(.L_x_1) ;  /* 0xfffffff800c81947 */ /* 0x000fee000383ffff */
.L_x_0:
[----:B0-----:R-:W-:Y:S05]  /*0680*/  @!P0 EXIT ;  /* 0x000000000000894d */ /* 0x001fea0003800000 */
[----:B------:R-:W-:Y:S02]  /*0690*/  ISETP.GE.U32.AND P0, PT, R12, 0x8, PT ;  /* 0x000000080c00780c */ /* 0x000fe40003f06070 */
[----:B------:R-:W-:-:S04]  /*06a0*/  LOP3.LUT R14, R2, 0x7, RZ, 0xc0, !PT ;  /* 0x00000007020e7812 */ /* 0x000fc800078ec0ff */
[----:B------:R-:W-:-:S07]  /*06b0*/  ISETP.NE.AND P1, PT, R14, RZ, PT ;  /* 0x000000ff0e00720c */ /* 0x000fce0003f25270 */
[----:B------:R-:W-:Y:S06]  /*06c0*/  @!P0 BRA `(.L_x_2) ;  /* 0x00000000009c8947 */ /* 0x000fec0003800000 */
[----:B------:R-:W0:Y:S08]  /*06d0*/  LDC.64 R4, c[0x0][0x380] ;  /* 0x0000e000ff047b82 */ /* 0x000e300000000a00 */
[----:B------:R-:W1:Y:S08]  /*06e0*/  LDC.64 R6, c[0x0][0x388] ;  /* 0x0000e200ff067b82 */ /* 0x000e700000000a00 */
[----:B--2---:R-:W2:Y:S01]  /*06f0*/  LDC.64 R8, c[0x0][0x390] ;  /* 0x0000e400ff087b82 */ /* 0x004ea20000000a00 */
[----:B0-----:R-:W-:-:S05]  /*0700*/  IMAD.WIDE.U32 R4, R0, 0x4, R4 ;  /* 0x0000000400047825 */ /* 0x001fca00078e0004 */
[----:B------:R-:W3:Y:S01]  /*0710*/  LDG.E R3, desc[UR12][R4.64] ;  /* 0x0000000c04037981 */ /* 0x000ee2000c1e1900 */
[----:B-1----:R-:W-:-:S05]  /*0720*/  IMAD.WIDE.U32 R6, R0, 0x4, R6 ;  /* 0x0000000400067825 */ /* 0x002fca00078e0006 */
[----:B------:R-:W3:Y:S01]  /*0730*/  LDG.E R10, desc[UR12][R6.64] ;  /* 0x0000000c060a7981 */ /* 0x000ee2000c1e1900 */
[----:B--2---:R-:W-:-:S04]  /*0740*/  IMAD.WIDE.U32 R8, R0, 0x4, R8 ;  /* 0x0000000400087825 */ /* 0x004fc800078e0008 */
[----:B---3--:R-:W-:-:S05]  /*0750*/  FADD R3, R3, R10 ;  /* 0x0000000a03037221 */ /* 0x008fca0000000000 */
        /* <DEDUP_REMOVED lines=13> */
[----:B0-----:R-:W4:Y:S04]  /*0830*/  LDG.E R3, desc[UR12][R4.64+0x10] ;  /* 0x0000100c04037981 */ /* 0x001f28000c1e1900 */
[----:B------:R-:W4:Y:S02]  /*0840*/  LDG.E R10, desc[UR12][R6.64+0x10] ;  /* 0x0000100c060a7981 */ /* 0x000f24000c1e1900 */
        /* <DEDUP_REMOVED lines=10> */
[----:B------:R-:W2:Y:S04]  /*08f0*/  LDG.E R10, desc[UR12][R4.64+0x1c] ;  /* 0x00001c0c040a7981 */ /* 0x000ea8000c1e1900 */
[----:B---3--:R-:W2:Y:S01]  /*0900*/  LDG.E R15, desc[UR12][R6.64+0x1c] ;  /* 0x00001c0c060f7981 */ /* 0x008ea2000c1e1900 */
[----:B------:R-:W-:Y:S01]  /*0910*/  IADD3 R0, PT, PT, R0, 0x8, RZ ;  /* 0x0000000800007810 */ /* 0x000fe20007ffe0ff */
[----:B--2---:R-:W-:-:S05]  /*0920*/  FADD R15, R10, R15 ;  /* 0x0000000f0a0f7221 */ /* 0x004fca0000000000 */
[----:B------:R0:W-:Y:S02]  /*0930*/  STG.E desc[UR12][R8.64+0x1c], R15 ;  /* 0x00001c0f08007986 */ /* 0x0001e4000c10190c */
.L_x_2:
[----:B------:R-:W-:Y:S05]  /*0940*/  @!P1 EXIT ;  /* 0x000000000000994d */ /* 0x000fea0003800000 */
[----:B------:R-:W-:Y:S02]  /*0950*/  ISETP.GE.U32.AND P0, PT, R14, 0x4, PT ;  /* 0x000000040e00780c */ /* 0x000fe40003f06070 */
[----:B------:R-:W-:-:S04]  /*0960*/  LOP3.LUT R2, R2, 0x3, RZ, 0xc0, !PT ;  /* 0x0000000302027812 */ /* 0x000fc800078ec0ff */
[----:B------:R-:W-:-:S07]  /*0970*/  ISETP.NE.AND P1, PT, R2, RZ, PT ;  /* 0x000000ff0200720c */ /* 0x000fce0003f25270 */
[----:B------:R-:W-:Y:S06]  /*0980*/  @!P0 BRA `(.L_x_3) ;  /* 0x00000000005c8947 */ /* 0x000fec0003800000 */
[----:B------:R-:W1:Y:S08]  /*0990*/  LDC.64 R4, c[0x0][0x380] ;  /* 0x0000e000ff047b82 */ /* 0x000e700000000a00 */
[----:B------:R-:W3:Y:S08]  /*09a0*/  LDC.64 R6, c[0x0][0x388] ;  /* 0x0000e200ff067b82 */ /* 0x000ef00000000a00 */
[----:B0-2---:R-:W0:Y:S01]  /*09b0*/  LDC.64 R8, c[0x0][0x390] ;  /* 0x0000e400ff087b82 */ /* 0x005e220000000a00 */
[----:B-1----:R-:W-:-:S05]  /*09c0*/  IMAD.WIDE.U32 R4, R0, 0x4, R4 ;  /* 0x0000000400047825 */ /* 0x002fca00078e0004 */
[----:B------:R-:W2:Y:S01]  /*09d0*/  LDG.E R3, desc[UR12][R4.64] ;  /* 0x0000000c04037981 */ /* 0x000ea2000c1e1900 */
[----:B---3--:R-:W-:-:S05]  /*09e0*/  IMAD.WIDE.U32 R6, R0, 0x4, R6 ;  /* 0x0000000400067825 */ /* 0x008fca00078e0006 */
[----:B------:R-:W2:Y:S01]  /*09f0*/  LDG.E R10, desc[UR12][R6.64] ;  /* 0x0000000c060a7981 */ /* 0x000ea2000c1e1900 */
[----:B0-----:R-:W-:-:S04]  /*0a00*/  IMAD.WIDE.U32 R8, R0, 0x4, R8 ;  /* 0x0000000400087825 */ /* 0x001fc800078e0008 */
[----:B--2---:R-:W-:-:S05]  /*0a10*/  FADD R3, R3, R10 ;  /* 0x0000000a03037221 */ /* 0x004fca0000000000 */
        /* <DEDUP_REMOVED lines=9> */
[----:B------:R-:W2:Y:S04]  /*0ab0*/  LDG.E R10, desc[UR12][R4.64+0xc] ;  /* 0x00000c0c040a7981 */ /* 0x000ea8000c1e1900 */
[----:B------:R-:W2:Y:S01]  /*0ac0*/  LDG.E R15, desc[UR12][R6.64+0xc] ;  /* 0x00000c0c060f7981 */ /* 0x000ea2000c1e1900 */
[----:B------:R-:W-:Y:S01]  /*0ad0*/  IADD3 R0, PT, PT, R0, 0x4, RZ ;  /* 0x0000000400007810 */ /* 0x000fe20007ffe0ff */
[----:B--2---:R-:W-:-:S05]  /*0ae0*/  FADD R15, R10, R15 ;  /* 0x0000000f0a0f7221 */ /* 0x004fca0000000000 */
[----:B------:R1:W-:Y:S02]  /*0af0*/  STG.E desc[UR12][R8.64+0xc], R15 ;  /* 0x00000c0f08007986 */ /* 0x0003e4000c10190c */
.L_x_3:
[----:B------:R-:W-:Y:S05]  /*0b00*/  @!P1 EXIT ;  /* 0x000000000000994d */ /* 0x000fea0003800000 */
[----:B------:R-:W3:Y:S08]  /*0b10*/  LDC.64 R4, c[0x0][0x390] ;  /* 0x0000e400ff047b82 */ /* 0x000ef00000000a00 */
[----:B------:R-:W4:Y:S08]  /*0b20*/  LDC.64 R6, c[0x0][0x388] ;  /* 0x0000e200ff067b82 */ /* 0x000f300000000a00 */
[----:B012---:R-:W0:Y:S01]  /*0b30*/  LDC.64 R8, c[0x0][0x380] ;  /* 0x0000e000ff087b82 */ /* 0x007e220000000a00 */
[----:B---3--:R-:W-:-:S04]  /*0b40*/  IMAD.WIDE.U32 R4, R0, 0x4, R4 ;  /* 0x0000000400047825 */ /* 0x008fc800078e0004 */
[----:B------:R-:W-:Y:S01]  /*0b50*/  IMAD.MOV.U32 R10, RZ, RZ, R4 ;  /* 0x000000ffff0a7224 */ /* 0x000fe200078e0004 */
[----:B------:R-:W-:Y:S01]  /*0b60*/  MOV R13, R5 ;  /* 0x00000005000d7202 */ /* 0x000fe20000000f00 */
[----:B----4-:R-:W-:-:S05]  /*0b70*/  IMAD.WIDE.U32 R6, R0, 0x4, R6 ;  /* 0x0000000400067825 */ /* 0x010fca00078e0006 */
[----:B------:R-:W-:Y:S01]  /*0b80*/  MOV R11, R7 ;  /* 0x00000007000b7202 */ /* 0x000fe20000000f00 */
[----:B0-----:R-:W-:Y:S01]  /*0b90*/  IMAD.WIDE.U32 R8, R0, 0x4, R8 ;  /* 0x0000000400087825 */ /* 0x001fe200078e0008 */
[----:B------:R-:W-:-:S07]  /*0ba0*/  IADD3 R0, PT, PT, -R2, RZ, RZ ;  /* 0x000000ff02007210 */ /* 0x000fce0007ffe1ff */
.L_x_4:
[----:B0-----:R-:W-:Y:S01]  /*0bb0*/  IMAD.MOV.U32 R2, RZ, RZ, R8 ;  /* 0x000000ffff027224 */ /* 0x001fe200078e0008 */
[----:B------:R-:W-:Y:S02]  /*0bc0*/  MOV R5, R11 ;  /* 0x0000000b00057202 */ /* 0x000fe40000000f00 */
[----:B------:R-:W-:Y:S02]  /*0bd0*/  MOV R3, R9 ;  /* 0x0000000900037202 */ /* 0x000fe40000000f00 */
[----:B------:R-:W-:-:S03]  /*0be0*/  MOV R4, R6 ;  /* 0x0000000600047202 */ /* 0x000fc60000000f00 */
[----:B------:R0:W2:Y:S04]  /*0bf0*/  LDG.E R2, desc[UR12][R2.64] ;  /* 0x0000000c02027981 */ /* 0x0000a8000c1e1900 */
[----:B------:R-:W2:Y:S01]  /*0c00*/  LDG.E R5, desc[UR12][R4.64] ;  /* 0x0000000c04057981 */ /* 0x000ea2000c1e1900 */
[----:B------:R-:W-:Y:S02]  /*0c10*/  IADD3 R0, PT, PT, R0, 0x1, RZ ;  /* 0x0000000100007810 */ /* 0x000fe40007ffe0ff */
[----:B------:R-:W-:Y:S02]  /*0c20*/  IADD3 R6, P2, PT, R6, 0x4, RZ ;  /* 0x0000000406067810 */ /* 0x000fe40007f5e0ff */
[----:B------:R-:W-:Y:S01]  /*0c30*/  ISETP.NE.AND P0, PT, R0, RZ, PT ;  /* 0x000000ff0000720c */ /* 0x000fe20003f05270 */
[----:B0-----:R-:W-:Y:S01]  /*0c40*/  IMAD.MOV.U32 R3, RZ, RZ, R13 ;  /* 0x000000ffff037224 */ /* 0x001fe200078e000d */
[----:B------:R-:W-:-:S02]  /*0c50*/  IADD3 R8, P3, PT, R8, 0x4, RZ ;  /* 0x0000000408087810 */ /* 0x000fc40007f7e0ff */
[----:B------:R-:W-:Y:S02]  /*0c60*/  IADD3.X R11, PT, PT, RZ, R11, RZ, P2, !PT ;  /* 0x0000000bff0b7210 */ /* 0x000fe400017fe4ff */
[----:B------:R-:W-:Y:S01]  /*0c70*/  IADD3.X R9, PT, PT, RZ, R9, RZ, P3, !PT ;  /* 0x00000009ff097210 */ /* 0x000fe20001ffe4ff */
[----:B--2---:R-:W-:Y:S01]  /*0c80*/  FADD R7, R2, R5 ;  /* 0x0000000502077221 */ /* 0x004fe20000000000 */
[----:B------:R-:W-:Y:S02]  /*0c90*/  MOV R2, R10 ;  /* 0x0000000a00027202 */ /* 0x000fe40000000f00 */
[----:B------:R-:W-:-:S03]  /*0ca0*/  IADD3 R10, P1, PT, R10, 0x4, RZ ;  /* 0x000000040a0a7810 */ /* 0x000fc60007f3e0ff */
[----:B------:R0:W-:Y:S01]  /*0cb0*/  STG.E desc[UR12][R2.64], R7 ;  /* 0x0000000702007986 */ /* 0x0001e2000c10190c */
[----:B------:R-:W-:Y:S01]  /*0cc0*/  IADD3.X R13, PT, PT, RZ, R13, RZ, P1, !PT ;  /* 0x0000000dff0d7210 */ /* 0x000fe20000ffe4ff */
[----:B------:R-:W-:Y:S08]  /*0cd0*/  @P0 BRA `(.L_x_4) ;  /* 0xfffffffc00b40947 */ /* 0x000ff0000383ffff */
[----:B------:R-:W-:Y:S05]  /*0ce0*/  EXIT ;  /* 0x000000000000794d */ /* 0x000fea0003800000 */
.L_x_5:
[----:B------:R-:W-:-:S00]  /*0cf0*/  BRA `(.L_x_5) ;  /* 0xfffffffc00fc7947 */ /* 0x000fc0000383ffff */
[----:B------:R-:W-:-:S00]  /*0d00*/  NOP ;  /* 0x0000000000007918 */ /* 0x000fc00000000000 */
[----:B------:R-:W-:-:S00]  /*0d10*/  NOP ;  /* 0x0000000000007918 */ /* 0x000fc00000000000 */
[----:B------:R-:W-:-:S00]  /*0d20*/  NOP ;  /* 0x0000000000007918 */ /* 0x000fc00000000000 */
[----:B------:R-:W-:-:S00]  /*0d30*/  NOP ;  /* 0x0000000000007918 */ /* 0x000fc00000000000 */
[----:B------:R-:W-:-:S00]  /*0d40*/  NOP ;  /* 0x0000000000007918 */ /* 0x000fc00000000000 */
[----:B------:R-:W-:-:S00]  /*0d50*/  NOP ;  /* 0x0000000000007918 */ /* 0x000fc00000000000 */
[----:B------:R-:W-:-:S00]  /*0d60*/  NOP ;  /* 0x0000000000007918 */ /* 0x000fc00000000000 */
[----:B------:R-:W-:-:S00]  /*0d70*/  NOP ;  /* 0x0000000000007918 */ /* 0x000fc00000000000 */
.L_x_6:


//--------------------- .nv.shared.reserved.0     --------------------------
	.section	.nv.shared.reserved.0,"aw",@nobits
	.weak		__nv_reservedSMEM_offset_0_alias
	.size		__nv_reservedSMEM_offset_0_alias, 0, 64
	.other		__nv_reservedSMEM_offset_0_alias,@"STO_CUDA_RESERVED_SHARED STV_DEFAULT"
__nv_reservedSMEM_offset_0_alias:
	.zero		0
	.zero		64


//--------------------- .nv.constant0._Z16sumArrayOnDevicePfS_S_i --------------------------
	.section	.nv.constant0._Z16sumArrayOnDevicePfS_S_i,"a",@progbits
	.sectionflags	@""
	.align	4
.nv.constant0._Z16sumArrayOnDevicePfS_S_i:
	.zero		924


//--------------------- SYMBOLS --------------------------

	.type		.nv.reservedSmem.offset0,@object
	.size		.nv.reservedSmem.offset0,0x4
